	.headerflags	@"EF_CUDA_TEXMODE_UNIFIED EF_CUDA_64BIT_ADDRESS EF_CUDA_ACCELERATORS EF_CUDA_SM90 EF_CUDA_VIRTUAL_SM(EF_CUDA_SM90)"
	.elftype	@"ET_EXEC"


//--------------------- .nv.info                  --------------------------
	.section	.nv.info,"",@"SHT_CUDA_INFO"
	.align	4


	//----- nvinfo : EIATTR_REGCOUNT
	.align		4
        /*0000*/ 	.byte	0x04, 0x2f
        /*0002*/ 	.short	(.L_1 - .L_0)
	.align		4
.L_0:
        /*0004*/ 	.word	index@(triton_poi_fused_convolution_11)
        /*0008*/ 	.word	0x0000001a


	//----- nvinfo : EIATTR_MIN_STACK_SIZE
	.align		4
.L_1:
        /*000c*/ 	.byte	0x04, 0x12
        /*000e*/ 	.short	(.L_3 - .L_2)
	.align		4
.L_2:
        /*0010*/ 	.word	index@(triton_poi_fused_convolution_11)
        /*0014*/ 	.word	0x00000000


	//----- nvinfo : EIATTR_FRAME_SIZE
	.align		4
.L_3:
        /*0018*/ 	.byte	0x04, 0x11
        /*001a*/ 	.short	(.L_5 - .L_4)
	.align		4
.L_4:
        /*001c*/ 	.word	index@(triton_poi_fused_convolution_11)
        /*0020*/ 	.word	0x00000000


	//----- nvinfo : EIATTR_MIN_STACK_SIZE
	.align		4
.L_5:
        /*0024*/ 	.byte	0x04, 0x12
        /*0026*/ 	.short	(.L_7 - .L_6)
	.align		4
.L_6:
        /*0028*/ 	.word	index@(triton_poi_fused_convolution_11)
        /*002c*/ 	.word	0x00000000
.L_7:


//--------------------- .nv.info.triton_poi_fused_convolution_11 --------------------------
	.section	.nv.info.triton_poi_fused_convolution_11,"",@"SHT_CUDA_INFO"
	.sectionflags	@""
	.align	4


	//----- nvinfo : EIATTR_CUDA_API_VERSION
	.align		4
        /*0000*/ 	.byte	0x04, 0x37
        /*0002*/ 	.short	(.L_9 - .L_8)
.L_8:
        /*0004*/ 	.word	0x0000007c


	//----- nvinfo : EIATTR_KPARAM_INFO
	.align		4
.L_9:
        /*0008*/ 	.byte	0x04, 0x17
        /*000a*/ 	.short	(.L_11 - .L_10)
.L_10:
        /*000c*/ 	.word	0x00000000
        /*0010*/ 	.short	0x0003
        /*0012*/ 	.short	0x0014
        /*0014*/ 	.byte	0x00, 0xf0, 0x11, 0x00


	//----- nvinfo : EIATTR_KPARAM_INFO
	.align		4
.L_11:
        /*0018*/ 	.byte	0x04, 0x17
        /*001a*/ 	.short	(.L_13 - .L_12)
.L_12:
        /*001c*/ 	.word	0x00000000
        /*0020*/ 	.short	0x0002
        /*0022*/ 	.short	0x0010
        /*0024*/ 	.byte	0x00, 0xf0, 0x11, 0x00


	//----- nvinfo : EIATTR_KPARAM_INFO
	.align		4
.L_13:
        /*0028*/ 	.byte	0x04, 0x17
        /*002a*/ 	.short	(.L_15 - .L_14)
.L_14:
        /*002c*/ 	.word	0x00000000
        /*0030*/ 	.short	0x0001
        /*0032*/ 	.short	0x0008
        /*0034*/ 	.byte	0x00, 0xf4, 0x21, 0x00


	//----- nvinfo : EIATTR_KPARAM_INFO
	.align		4
.L_15:
        /*0038*/ 	.byte	0x04, 0x17
        /*003a*/ 	.short	(.L_17 - .L_16)
.L_16:
        /*003c*/ 	.word	0x00000000
        /*0040*/ 	.short	0x0000
        /*0042*/ 	.short	0x0000
        /*0044*/ 	.byte	0x00, 0xf4, 0x21, 0x00


	//----- nvinfo : EIATTR_SPARSE_MMA_MASK
	.align		4
.L_17:
        /*0048*/ 	.byte	0x03, 0x50
        /*004a*/ 	.short	0x0000


	//----- nvinfo : EIATTR_MAXREG_COUNT
	.align		4
        /*004c*/ 	.byte	0x03, 0x1b
        /*004e*/ 	.short	0x00ff


	//----- nvinfo : EIATTR_EXIT_INSTR_OFFSETS
	.align		4
        /*0050*/ 	.byte	0x04, 0x1c
        /*0052*/ 	.short	(.L_19 - .L_18)


	//   ....[0]....
.L_18:
        /*0054*/ 	.word	0x00000510


	//   ....[1]....
        /*0058*/ 	.word	0x00000590


	//----- nvinfo : EIATTR_REQNTID
	.align		4
.L_19:
        /*005c*/ 	.byte	0x04, 0x10
        /*005e*/ 	.short	(.L_21 - .L_20)
.L_20:
        /*0060*/ 	.word	0x00000080
        /*0064*/ 	.word	0x00000001
        /*0068*/ 	.word	0x00000001


	//----- nvinfo : EIATTR_CBANK_PARAM_SIZE
	.align		4
.L_21:
        /*006c*/ 	.byte	0x03, 0x19
        /*006e*/ 	.short	0x0018


	//----- nvinfo : EIATTR_PARAM_CBANK
	.align		4
        /*0070*/ 	.byte	0x04, 0x0a
        /*0072*/ 	.short	(.L_23 - .L_22)
	.align		4
.L_22:
        /*0074*/ 	.word	index@(.nv.constant0.triton_poi_fused_convolution_11)
        /*0078*/ 	.short	0x0210
        /*007a*/ 	.short	0x0018


	//----- nvinfo : EIATTR_SW_WAR
	.align		4
.L_23:
        /*007c*/ 	.byte	0x04, 0x36
        /*007e*/ 	.short	(.L_25 - .L_24)
.L_24:
        /*0080*/ 	.word	0x00000008
.L_25:


//--------------------- .nv.callgraph             --------------------------
	.section	.nv.callgraph,"",@"SHT_CUDA_CALLGRAPH"
	.align	4
	.sectionentsize	8
	.align		4
        /*0000*/ 	.word	0x00000000
	.align		4
        /*0004*/ 	.word	0xffffffff
	.align		4
        /*0008*/ 	.word	0x00000000
	.align		4
        /*000c*/ 	.word	0xfffffffe
	.align		4
        /*0010*/ 	.word	0x00000000
	.align		4
        /*0014*/ 	.word	0xfffffffd
	.align		4
        /*0018*/ 	.word	0x00000000
	.align		4
        /*001c*/ 	.word	0xfffffffc


//--------------------- .text.triton_poi_fused_convolution_11 --------------------------
	.section	.text.triton_poi_fused_convolution_11,"ax",@progbits
	.sectionflags	@"SHF_BARRIERS=1"
	.align	128
        .global         triton_poi_fused_convolution_11
        .type           triton_poi_fused_convolution_11,@function
        .size           triton_poi_fused_convolution_11,(.L_x_1 - triton_poi_fused_convolution_11)
        .other          triton_poi_fused_convolution_11,@"STO_CUDA_ENTRY STV_DEFAULT"
triton_poi_fused_convolution_11:
.text.triton_poi_fused_convolution_11:
[----:B------:R-:W0:Y:S02]  /*0000*/  LDC R1, c[0x0][0x28] ;  /* 0x00000a00ff017b82 */ /* 0x000e240000000800 */
[----:B------:R-:W1:Y:S01]  /*0010*/  S2R R2, SR_CTAID.Y ;  /* 0x0000000000027919 */ /* 0x000e620000002600 */
[----:B------:R-:W2:Y:S01]  /*0020*/  LDC.64 R8, c[0x0][0x210] ;  /* 0x00008400ff087b82 */ /* 0x000ea20000000a00 */
[----:B------:R-:W-:Y:S01]  /*0030*/  ULDC.64 UR6, c[0x0][0x208] ;  /* 0x0000820000067ab9 */ /* 0x000fe20000000a00 */
[----:B------:R-:W3:Y:S01]  /*0040*/  S2R R16, SR_TID.X ;  /* 0x0000000000107919 */ /* 0x000ee20000002100 */
[----:B------:R-:W4:Y:S01]  /*0050*/  S2R R6, SR_CTAID.X ;  /* 0x0000000000067919 */ /* 0x000f220000002500 */
[----:B-1----:R-:W-:Y:S01]  /*0060*/  IMAD.SHL.U32 R0, R2, 0x40, RZ ;  /* 0x0000004002007824 */ /* 0x002fe200078e00ff */
[----:B------:R-:W-:Y:S01]  /*0070*/  SHF.R.S32.HI R5, RZ, 0x19, R2 ;  /* 0x00000019ff057819 */ /* 0x000fe20000011402 */
[----:B---3--:R-:W-:-:S03]  /*0080*/  IMAD.SHL.U32 R3, R16, 0x4, RZ ;  /* 0x0000000410037824 */ /* 0x008fc600078e00ff */
[----:B------:R-:W-:Y:S02]  /*0090*/  SGXT R5, R5, 0x1 ;  /* 0x000000010505781a */ /* 0x000fe40000000200 */
[----:B------:R-:W-:Y:S01]  /*00a0*/  SHF.R.U32.HI R13, RZ, 0x4, R16 ;  /* 0x00000004ff0d7819 */ /* 0x000fe20000011610 */
[----:B----4-:R-:W-:Y:S01]  /*00b0*/  IMAD.SHL.U32 R2, R6, 0x10, RZ ;  /* 0x0000001006027824 */ /* 0x010fe200078e00ff */
[----:B------:R-:W-:Y:S02]  /*00c0*/  LOP3.LUT R4, R0, 0x3c, R3, 0xf8, !PT ;  /* 0x0000003c00047812 */ /* 0x000fe400078ef803 */
[----:B------:R-:W-:Y:S02]  /*00d0*/  SGXT.U32 R13, R13, 0x3 ;  /* 0x000000030d0d781a */ /* 0x000fe40000000000 */
[----:B------:R-:W-:Y:S02]  /*00e0*/  LEA.HI R5, R5, R4, RZ, 0x9 ;  /* 0x0000000405057211 */ /* 0x000fe400078f48ff */
[----:B------:R-:W-:-:S02]  /*00f0*/  LOP3.LUT R10, R2, 0x8, R13, 0xfe, !PT ;  /* 0x00000008020a7812 */ /* 0x000fc400078efe0d */
[C---:B------:R-:W-:Y:S01]  /*0100*/  LOP3.LUT R7, R5.reuse, 0xfffffe00, RZ, 0xc0, !PT ;  /* 0xfffffe0005077812 */ /* 0x040fe200078ec0ff */
[----:B------:R-:W-:Y:S01]  /*0110*/  IMAD.SHL.U32 R6, R5, 0x10, RZ ;  /* 0x0000001005067824 */ /* 0x000fe200078e00ff */
[----:B------:R-:W-:Y:S02]  /*0120*/  LOP3.LUT R5, R2, R13, RZ, 0xfc, !PT ;  /* 0x0000000d02057212 */ /* 0x000fe400078efcff */
[----:B------:R-:W-:Y:S02]  /*0130*/  ISETP.GE.AND P1, PT, R10, 0x10, PT ;  /* 0x000000100a00780c */ /* 0x000fe40003f26270 */
[----:B------:R-:W-:Y:S02]  /*0140*/  LOP3.LUT R6, R6, 0xffffe000, RZ, 0xc0, !PT ;  /* 0xffffe00006067812 */ /* 0x000fe400078ec0ff */
[----:B------:R-:W-:Y:S02]  /*0150*/  ISETP.GE.AND P0, PT, R5, 0x10, PT ;  /* 0x000000100500780c */ /* 0x000fe40003f06270 */
[----:B------:R-:W-:-:S02]  /*0160*/  IADD3 R11, R6, R4, -R7 ;  /* 0x00000004060b7210 */ /* 0x000fc40007ffe807 */
[----:B------:R-:W-:-:S03]  /*0170*/  CS2R R6, SRZ ;  /* 0x0000000000067805 */ /* 0x000fc6000001ff00 */
[--C-:B------:R-:W-:Y:S01]  /*0180*/  IMAD R15, R5, 0x200, R11.reuse ;  /* 0x00000200050f7824 */ /* 0x100fe200078e020b */
[----:B------:R-:W-:Y:S01]  /*0190*/  CS2R R4, SRZ ;  /* 0x0000000000047805 */ /* 0x000fe2000001ff00 */
[----:B------:R-:W-:Y:S02]  /*01a0*/  IMAD R19, R10, 0x200, R11 ;  /* 0x000002000a137824 */ /* 0x000fe400078e020b */
[----:B--2---:R-:W-:Y:S01]  /*01b0*/  IMAD.WIDE R14, R15, 0x4, R8 ;  /* 0x000000040f0e7825 */ /* 0x004fe200078e0208 */
[----:B------:R-:W-:-:S03]  /*01c0*/  CS2R R10, SRZ ;  /* 0x00000000000a7805 */ /* 0x000fc6000001ff00 */
[----:B------:R-:W-:Y:S01]  /*01d0*/  IMAD.WIDE R18, R19, 0x4, R8 ;  /* 0x0000000413127825 */ /* 0x000fe200078e0208 */
[----:B------:R-:W-:Y:S01]  /*01e0*/  CS2R R8, SRZ ;  /* 0x0000000000087805 */ /* 0x000fe2000001ff00 */
[----:B------:R1:W2:Y:S05]  /*01f0*/  @!P0 LDG.E.EL.128 R4, desc[UR6][R14.64] ;  /* 0x000000060e048981 */ /* 0x0002aa000c2e1d00 */
[----:B------:R3:W4:Y:S01]  /*0200*/  @!P1 LDG.E.EL.128 R8, desc[UR6][R18.64] ;  /* 0x0000000612089981 */ /* 0x000722000c2e1d00 */
[----:B------:R-:W5:Y:S01]  /*0210*/  S2UR UR5, SR_CgaCtaId ;  /* 0x00000000000579c3 */ /* 0x000f620000008800 */
[C---:B------:R-:W-:Y:S01]  /*0220*/  IMAD.SHL.U32 R12, R16.reuse, 0x40, RZ ;  /* 0x00000040100c7824 */ /* 0x040fe200078e00ff */
[----:B------:R-:W-:Y:S01]  /*0230*/  UMOV UR4, 0x400 ;  /* 0x0000040000047882 */ /* 0x000fe20000000000 */
[----:B------:R-:W-:-:S02]  /*0240*/  LOP3.LUT R23, R16, 0x7c, RZ, 0xc0, !PT ;  /* 0x0000007c10177812 */ /* 0x000fc400078ec0ff */
[----:B------:R-:W-:Y:S02]  /*0250*/  LOP3.LUT R2, R2, 0xc, R3, 0xf8, !PT ;  /* 0x0000000c02027812 */ /* 0x000fe400078ef803 */
[----:B------:R-:W-:Y:S02]  /*0260*/  LOP3.LUT R12, R12, 0x3c0, RZ, 0xc0, !PT ;  /* 0x000003c00c0c7812 */ /* 0x000fe400078ec0ff */
[----:B------:R-:W-:Y:S02]  /*0270*/  ISETP.GE.AND P0, PT, R2, 0x10, PT ;  /* 0x000000100200780c */ /* 0x000fe40003f06270 */
[C---:B-1----:R-:W-:Y:S02]  /*0280*/  LOP3.LUT R14, R12.reuse, 0x10, RZ, 0xfc, !PT ;  /* 0x000000100c0e7812 */ /* 0x042fe400078efcff */
[C---:B------:R-:W-:Y:S02]  /*0290*/  LOP3.LUT R15, R12.reuse, 0x20, RZ, 0xfc, !PT ;  /* 0x000000200c0f7812 */ /* 0x040fe400078efcff */
[----:B------:R-:W-:-:S02]  /*02a0*/  LOP3.LUT R13, R12, R13, RZ, 0xfc, !PT ;  /* 0x0000000d0c0d7212 */ /* 0x000fc400078efcff */
[----:B------:R-:W-:Y:S01]  /*02b0*/  LOP3.LUT R17, R12, 0x30, RZ, 0xfc, !PT ;  /* 0x000000300c117812 */ /* 0x000fe200078efcff */
[----:B-----5:R-:W-:-:S06]  /*02c0*/  UPRMT UR4, UR5, 0x654, UR4 ;  /* 0x0000065405047896 */ /* 0x020fcc0008000004 */
[----:B------:R-:W-:Y:S02]  /*02d0*/  LEA.HI R12, R12, UR4, RZ, 0x1e ;  /* 0x000000040c0c7c11 */ /* 0x000fe4000f8ff0ff */
[----:B------:R-:W-:Y:S02]  /*02e0*/  LEA.HI R14, R14, UR4, RZ, 0x1e ;  /* 0x000000040e0e7c11 */ /* 0x000fe4000f8ff0ff */
[----:B------:R-:W-:Y:S01]  /*02f0*/  LEA.HI R20, R15, UR4, RZ, 0x1e ;  /* 0x000000040f147c11 */ /* 0x000fe2000f8ff0ff */
[----:B---3--:R-:W-:Y:S01]  /*0300*/  IMAD R19, R13, 0x4, R12 ;  /* 0x000000040d137824 */ /* 0x008fe200078e020c */
[----:B------:R-:W-:Y:S01]  /*0310*/  LEA.HI R22, R17, UR4, RZ, 0x1e ;  /* 0x0000000411167c11 */ /* 0x000fe2000f8ff0ff */
[----:B------:R-:W-:Y:S01]  /*0320*/  IMAD R18, R13, 0x4, R14 ;  /* 0x000000040d127824 */ /* 0x000fe200078e020e */
[----:B------:R-:W-:Y:S01]  /*0330*/  LOP3.LUT R17, R3, 0x1fc, RZ, 0xc0, !PT ;  /* 0x000001fc03117812 */ /* 0x000fe200078ec0ff */
[C---:B------:R-:W-:Y:S02]  /*0340*/  IMAD R21, R13.reuse, 0x4, R20 ;  /* 0x000000040d157824 */ /* 0x040fe400078e0214 */
[----:B------:R-:W-:Y:S01]  /*0350*/  IMAD R22, R13, 0x4, R22 ;  /* 0x000000040d167824 */ /* 0x000fe200078e0216 */
[----:B------:R-:W-:Y:S01]  /*0360*/  LOP3.LUT R3, R17, 0x200, RZ, 0xfc, !PT ;  /* 0x0000020011037812 */ /* 0x000fe200078efcff */
[----:B------:R-:W-:-:S03]  /*0370*/  VIADD R12, R23, UR4 ;  /* 0x00000004170c7c36 */ /* 0x000fc60008000000 */
[----:B------:R-:W-:Y:S01]  /*0380*/  SHF.R.U32.HI R3, RZ, 0x2, R3 ;  /* 0x00000002ff037819 */ /* 0x000fe20000011603 */
[----:B------:R-:W-:Y:S01]  /*0390*/  IMAD R20, R17, 0x4, R12 ;  /* 0x0000000411147824 */ /* 0x000fe200078e020c */
[----:B--2---:R-:W-:Y:S04]  /*03a0*/  STS [R19], R4 ;  /* 0x0000000413007388 */ /* 0x004fe80000000800 */
[----:B------:R1:W-:Y:S04]  /*03b0*/  STS [R18+0x40], R5 ;  /* 0x0000400512007388 */ /* 0x0003e80000000800 */
[----:B------:R-:W-:Y:S04]  /*03c0*/  STS [R21+0x80], R6 ;  /* 0x0000800615007388 */ /* 0x000fe80000000800 */
[----:B------:R2:W-:Y:S01]  /*03d0*/  STS [R22+0xc0], R7 ;  /* 0x0000c00716007388 */ /* 0x0005e20000000800 */
[----:B-1----:R-:W1:Y:S03]  /*03e0*/  LDC.64 R4, c[0x0][0x218] ;  /* 0x00008600ff047b82 */ /* 0x002e660000000a00 */
[----:B----4-:R-:W-:Y:S04]  /*03f0*/  STS [R19+0x20], R8 ;  /* 0x0000200813007388 */ /* 0x010fe80000000800 */
[----:B------:R-:W-:Y:S01]  /*0400*/  STS [R18+0x60], R9 ;  /* 0x0000600912007388 */ /* 0x000fe20000000800 */
[----:B--2---:R-:W-:-:S03]  /*0410*/  SHF.R.U32.HI R7, RZ, 0x2, R16 ;  /* 0x00000002ff077819 */ /* 0x004fc60000011610 */
[----:B------:R-:W-:Y:S01]  /*0420*/  STS [R21+0xa0], R10 ;  /* 0x0000a00a15007388 */ /* 0x000fe20000000800 */
[----:B------:R-:W-:-:S03]  /*0430*/  SGXT.U32 R7, R7, 0x5 ;  /* 0x000000050707781a */ /* 0x000fc60000000000 */
[----:B------:R-:W-:Y:S01]  /*0440*/  STS [R22+0xe0], R11 ;  /* 0x0000e00b16007388 */ /* 0x000fe20000000800 */
[----:B------:R-:W-:Y:S01]  /*0450*/  LOP3.LUT R7, R0, R7, RZ, 0xfc, !PT ;  /* 0x0000000700077212 */ /* 0x000fe200078efcff */
[----:B------:R-:W-:Y:S01]  /*0460*/  BAR.SYNC.DEFER_BLOCKING 0x0 ;  /* 0x0000000000007b1d */ /* 0x000fe20000010000 */
[----:B------:R-:W-:-:S03]  /*0470*/  LOP3.LUT R0, R3, 0xfc, RZ, 0xc0, !PT ;  /* 0x000000fc03007812 */ /* 0x000fc600078ec0ff */
[----:B------:R-:W-:Y:S02]  /*0480*/  IMAD R7, R7, 0x10, R2 ;  /* 0x0000001007077824 */ /* 0x000fe400078e0202 */
[----:B------:R-:W-:Y:S02]  /*0490*/  VIADD R0, R0, UR4 ;  /* 0x0000000400007c36 */ /* 0x000fe40008000000 */
[----:B-1----:R-:W-:-:S04]  /*04a0*/  IMAD.WIDE R2, R7, 0x4, R4 ;  /* 0x0000000407027825 */ /* 0x002fc800078e0204 */
[----:B------:R-:W-:Y:S01]  /*04b0*/  IMAD R0, R17, 0x4, R0 ;  /* 0x0000000411007824 */ /* 0x000fe200078e0200 */
[----:B------:R-:W-:Y:S04]  /*04c0*/  LDS R12, [R20] ;  /* 0x00000000140c7984 */ /* 0x000fe80000000800 */
[----:B------:R-:W-:Y:S04]  /*04d0*/  LDS R13, [R20+0x4] ;  /* 0x00000400140d7984 */ /* 0x000fe80000000800 */
[----:B------:R-:W-:Y:S04]  /*04e0*/  LDS R14, [R20+0x8] ;  /* 0x00000800140e7984 */ /* 0x000fe80000000800 */
[----:B------:R-:W1:Y:S04]  /*04f0*/  LDS R15, [R20+0xc] ;  /* 0x00000c00140f7984 */ /* 0x000e680000000800 */
[----:B-1----:R1:W-:Y:S01]  /*0500*/  @!P0 STG.E.128 desc[UR6][R2.64], R12 ;  /* 0x0000000c02008986 */ /* 0x0023e2000c101d06 */
[----:B------:R-:W-:Y:S05]  /*0510*/  @P0 EXIT ;  /* 0x000000000000094d */ /* 0x000fea0003800000 */
[----:B------:R-:W-:Y:S01]  /*0520*/  LDS R8, [R0+0x800] ;  /* 0x0008000000087984 */ /* 0x000fe20000000800 */
[----:B------:R-:W-:-:S03]  /*0530*/  VIADD R7, R7, 0x200 ;  /* 0x0000020007077836 */ /* 0x000fc60000000000 */
[----:B------:R-:W-:Y:S01]  /*0540*/  LDS R9, [R0+0x804] ;  /* 0x0008040000097984 */ /* 0x000fe20000000800 */
[----:B------:R-:W-:-:S03]  /*0550*/  IMAD.WIDE R4, R7, 0x4, R4 ;  /* 0x0000000407047825 */ /* 0x000fc600078e0204 */
[----:B------:R-:W-:Y:S04]  /*0560*/  LDS R10, [R0+0x808] ;  /* 0x00080800000a7984 */ /* 0x000fe80000000800 */
[----:B------:R-:W0:Y:S04]  /*0570*/  LDS R11, [R0+0x80c] ;  /* 0x00080c00000b7984 */ /* 0x000e280000000800 */
[----:B0-----:R-:W-:Y:S01]  /*0580*/  STG.E.128 desc[UR6][R4.64], R8 ;  /* 0x0000000804007986 */ /* 0x001fe2000c101d06 */
[----:B------:R-:W-:Y:S05]  /*0590*/  EXIT ;  /* 0x000000000000794d */ /* 0x000fea0003800000 */
.L_x_0:
[----:B------:R-:W-:-:S00]  /*05a0*/  BRA `(.L_x_0) ;  /* 0xfffffffc00fc7947 */ /* 0x000fc0000383ffff */
[----:B------:R-:W-:-:S00]  /*05b0*/  NOP ;  /* 0x0000000000007918 */ /* 0x000fc00000000000 */
        /* <DEDUP_REMOVED lines=12> */
.L_x_1:


//--------------------- .nv.shared.triton_poi_fused_convolution_11 --------------------------
	.section	.nv.shared.triton_poi_fused_convolution_11,"aw",@nobits
	.sectionflags	@""
	.align	16
	.zero		1024


//--------------------- .nv.constant0.triton_poi_fused_convolution_11 --------------------------
	.section	.nv.constant0.triton_poi_fused_convolution_11,"a",@progbits
	.sectionflags	@""
	.align	4
.nv.constant0.triton_poi_fused_convolution_11:
	.zero		552
